//
// Generated by NVIDIA NVVM Compiler
//
// Compiler Build ID: CL-36424714
// Cuda compilation tools, release 13.0, V13.0.88
// Based on NVVM 20.0.0
//

.version 9.0
.target sm_100
.address_size 64

	// .globl	_Z18hello_world_threadv
.extern .func  (.param .b32 func_retval0) vprintf
(
	.param .b64 vprintf_param_0,
	.param .b64 vprintf_param_1
)
;
.global .align 1 .b8 $str[18] = {72, 101, 108, 108, 111, 32, 119, 111, 114, 108, 100, 32, 37, 108, 108, 117, 10};

.visible .entry _Z18hello_world_threadv()
{
	.local .align 8 .b8 	__local_depot0[8];
	.reg .b64 	%SP;
	.reg .b64 	%SPL;
	.reg .b32 	%r<7>;
	.reg .b64 	%rd<6>;

	mov.u64 	%SPL, __local_depot0;
	cvta.local.u64 	%SP, %SPL;
	add.u64 	%rd1, %SP, 0;
	add.u64 	%rd2, %SPL, 0;
	mov.u32 	%r1, %ctaid.x;
	mov.u32 	%r2, %ntid.x;
	mov.u32 	%r3, %tid.x;
	mad.lo.s32 	%r4, %r1, %r2, %r3;
	cvt.u64.u32 	%rd3, %r4;
	st.local.u64 	[%rd2], %rd3;
	mov.u64 	%rd4, $str;
	cvta.global.u64 	%rd5, %rd4;
	{ // callseq 0, 0
	.param .b64 param0;
	st.param.b64 	[param0], %rd5;
	.param .b64 param1;
	st.param.b64 	[param1], %rd1;
	.param .b32 retval0;
	call.uni (retval0), 
	vprintf, 
	(
	param0, 
	param1
	);
	ld.param.b32 	%r5, [retval0];
	} // callseq 0
	ret;

}


// ===== COMPILED SASS (sm_100) =====

	.target	sm_100

	.elftype	@"ET_EXEC"


//--------------------- .note.nv.tkinfo           --------------------------
	.section	.note.nv.tkinfo,"",@"SHT_NOTE"
	.sectionflags	@"SHF_NOTE_NV_TKINFO"
	.tkinfo
        /*0018*/ 	.word	0x00000002
        /*0030*/ 	.string	""
        /*0030*/ 	.string	"ptxas"
        /*0030*/ 	.string	"Cuda compilation tools, release 13.0, V13.0.88"
        /*0030*/ 	.string	"Build cuda_13.0.r13.0/compiler.36424714_0"
        /*0030*/ 	.string	"-arch sm_100 -m 64 "



//--------------------- .note.nv.cuinfo           --------------------------
	.section	.note.nv.cuinfo,"",@"SHT_NOTE"
	.sectionflags	@"SHF_NOTE_NV_CUINFO"
        /*0018*/ 	.short	0x0002
        /*001a*/ 	.short	0x0064
        /*001c*/ 	.short	0x0082
	.zero		2


//--------------------- .nv.info                  --------------------------
	.section	.nv.info,"",@"SHT_CUDA_INFO"
	.align	4


	//----- nvinfo : EIATTR_REGCOUNT
	.align		4
        /*0000*/ 	.byte	0x04, 0x2f
        /*0002*/ 	.short	(.L_2 - .L_1)
	.align		4
.L_1:
        /*0004*/ 	.word	index@(_Z18hello_world_threadv)
        /*0008*/ 	.word	0x00000018


	//----- nvinfo : EIATTR_FRAME_SIZE
	.align		4
.L_2:
        /*000c*/ 	.byte	0x04, 0x11
        /*000e*/ 	.short	(.L_4 - .L_3)
	.align		4
.L_3:
        /*0010*/ 	.word	index@(_Z18hello_world_threadv)
        /*0014*/ 	.word	0x00000008


	//----- nvinfo : EIATTR_MIN_STACK_SIZE
	.align		4
.L_4:
        /*0018*/ 	.byte	0x04, 0x12
        /*001a*/ 	.short	(.L_6 - .L_5)
	.align		4
.L_5:
        /*001c*/ 	.word	index@(_Z18hello_world_threadv)
        /*0020*/ 	.word	0x00000008
.L_6:


//--------------------- .nv.compat                --------------------------
	.section	.nv.compat,"",@"SHT_CUDA_COMPAT_INFO"
	.align	4
        /*0000*/ 	.byte	0x02, 0x09, 0x00, 0x00, 0x02, 0x02, 0x01, 0x00, 0x02, 0x05, 0x05, 0x00, 0x03, 0x07, 0x01, 0x01
        /*0010*/ 	.byte	0x02, 0x03, 0x00, 0x00, 0x02, 0x06, 0x01, 0x00, 0x04, 0x0b, 0x08, 0x00, 0x09, 0x00, 0x00, 0x00
        /*0020*/ 	.byte	0x00, 0x00, 0x00, 0x00


//--------------------- .nv.info._Z18hello_world_threadv --------------------------
	.section	.nv.info._Z18hello_world_threadv,"",@"SHT_CUDA_INFO"
	.sectionflags	@""
	.align	4


	//----- nvinfo : EIATTR_CUDA_API_VERSION
	.align		4
        /*0000*/ 	.byte	0x04, 0x37
        /*0002*/ 	.short	(.L_8 - .L_7)
.L_7:
        /*0004*/ 	.word	0x00000082


	//----- nvinfo : EIATTR_SPARSE_MMA_MASK
	.align		4
.L_8:
        /*0008*/ 	.byte	0x03, 0x50
        /*000a*/ 	.short	0x0000


	//----- nvinfo : EIATTR_MAXREG_COUNT
	.align		4
        /*000c*/ 	.byte	0x03, 0x1b
        /*000e*/ 	.short	0x00ff


	//----- nvinfo : EIATTR_EXTERNS
	.align		4
        /*0010*/ 	.byte	0x04, 0x0f
        /*0012*/ 	.short	(.L_10 - .L_9)


	//   ....[0]....
	.align		4
.L_9:
        /*0014*/ 	.word	index@(vprintf)


	//----- nvinfo : EIATTR_MERCURY_ISA_VERSION
	.align		4
.L_10:
        /*0018*/ 	.byte	0x03, 0x5f
        /*001a*/ 	.short	0x0101


	//----- nvinfo : EIATTR_VRC_CTA_INIT_COUNT
	.align		4
        /*001c*/ 	.byte	0x02, 0x4a
	.zero		1
	.zero		1


	//----- nvinfo : EIATTR_SYSCALL_OFFSETS
	.align		4
        /*0020*/ 	.byte	0x04, 0x46
        /*0022*/ 	.short	(.L_12 - .L_11)


	//   ....[0]....
.L_11:
        /*0024*/ 	.word	0x00000120


	//----- nvinfo : EIATTR_EXIT_INSTR_OFFSETS
	.align		4
.L_12:
        /*0028*/ 	.byte	0x04, 0x1c
        /*002a*/ 	.short	(.L_14 - .L_13)


	//   ....[0]....
.L_13:
        /*002c*/ 	.word	0x00000130


	//----- nvinfo : EIATTR_SW_WAR
	.align		4
.L_14:
        /*0030*/ 	.byte	0x04, 0x36
        /*0032*/ 	.short	(.L_16 - .L_15)
.L_15:
        /*0034*/ 	.word	0x00000008
.L_16:


//--------------------- .nv.callgraph             --------------------------
	.section	.nv.callgraph,"",@"SHT_CUDA_CALLGRAPH"
	.align	4
	.sectionentsize	8
	.align		4
        /*0000*/ 	.word	0x00000000
	.align		4
        /*0004*/ 	.word	0xffffffff
	.align		4
        /*0008*/ 	.word	index@(_Z18hello_world_threadv)
	.align		4
        /*000c*/ 	.word	index@(vprintf)
	.align		4
        /*0010*/ 	.word	0x00000000
	.align		4
        /*0014*/ 	.word	0xfffffffe
	.align		4
        /*0018*/ 	.word	0x00000000
	.align		4
        /*001c*/ 	.word	0xfffffffd
	.align		4
        /*0020*/ 	.word	0x00000000
	.align		4
        /*0024*/ 	.word	0xfffffffc


//--------------------- .nv.constant4             --------------------------
	.section	.nv.constant4,"a",@progbits
	.align	8
	.align		8
.nv.constant4:
        /*0000*/ 	.dword	vprintf
	.align		8
        /*0008*/ 	.dword	$str


//--------------------- .text._Z18hello_world_threadv --------------------------
	.section	.text._Z18hello_world_threadv,"ax",@progbits
	.align	128
        .global         _Z18hello_world_threadv
        .type           _Z18hello_world_threadv,@function
        .size           _Z18hello_world_threadv,(.L_x_2 - _Z18hello_world_threadv)
        .other          _Z18hello_world_threadv,@"STO_CUDA_ENTRY STV_DEFAULT"
_Z18hello_world_threadv:
.text._Z18hello_world_threadv:
[----:B------:R-:W0:Y:S01]  /*0000*/  LDC R1, c[0x0][0x37c] ;  /* 0x0000df00ff017b82 */ /* 0x000e220000000800 */
[----:B------:R-:W1:Y:S01]  /*0010*/  S2R R3, SR_TID.X ;  /* 0x0000000000037919 */ /* 0x000e620000002100 */
[----:B------:R-:W2:Y:S06]  /*0020*/  LDCU UR5, c[0x0][0x2fc] ;  /* 0x00005f80ff0577ac */ /* 0x000eac0008000800 */
[----:B------:R-:W1:Y:S01]  /*0030*/  S2UR UR6, SR_CTAID.X ;  /* 0x00000000000679c3 */ /* 0x000e620000002500 */
[----:B0-----:R-:W-:Y:S01]  /*0040*/  VIADD R1, R1, 0xfffffff8 ;  /* 0xfffffff801017836 */ /* 0x001fe20000000000 */
[----:B------:R-:W-:Y:S01]  /*0050*/  MOV R0, 0x0 ;  /* 0x0000000000007802 */ /* 0x000fe20000000f00 */
[----:B------:R-:W0:Y:S05]  /*0060*/  LDCU UR4, c[0x0][0x2f8] ;  /* 0x00005f00ff0477ac */ /* 0x000e2a0008000800 */
[----:B------:R-:W1:Y:S08]  /*0070*/  LDC R2, c[0x0][0x360] ;  /* 0x0000d800ff027b82 */ /* 0x000e700000000800 */
[----:B------:R3:W4:Y:S01]  /*0080*/  LDC.64 R8, c[0x4][R0] ;  /* 0x0100000000087b82 */ /* 0x0007220000000a00 */
[----:B0-----:R-:W-:-:S05]  /*0090*/  IADD3 R6, P0, PT, R1, UR4, RZ ;  /* 0x0000000401067c10 */ /* 0x001fca000ff1e0ff */
[----:B--2---:R-:W-:Y:S02]  /*00a0*/  IMAD.X R7, RZ, RZ, UR5, P0 ;  /* 0x00000005ff077e24 */ /* 0x004fe400080e06ff */
[----:B-1----:R-:W-:Y:S02]  /*00b0*/  IMAD R2, R2, UR6, R3 ;  /* 0x0000000602027c24 */ /* 0x002fe4000f8e0203 */
[----:B------:R-:W-:Y:S01]  /*00c0*/  HFMA2 R3, -RZ, RZ, 0, 0 ;  /* 0x00000000ff037431 */ /* 0x000fe200000001ff */
[----:B------:R-:W0:Y:S04]  /*00d0*/  LDCU.64 UR6, c[0x4][0x8] ;  /* 0x01000100ff0677ac */ /* 0x000e280008000a00 */
[----:B------:R3:W-:Y:S01]  /*00e0*/  STL.64 [R1], R2 ;  /* 0x0000000201007387 */ /* 0x0007e20000100a00 */
[----:B0-----:R-:W-:Y:S01]  /*00f0*/  IMAD.U32 R4, RZ, RZ, UR6 ;  /* 0x00000006ff047e24 */ /* 0x001fe2000f8e00ff */
[----:B---34-:R-:W-:-:S07]  /*0100*/  MOV R5, UR7 ;  /* 0x0000000700057c02 */ /* 0x018fce0008000f00 */
[----:B------:R-:W-:-:S07]  /*0110*/  LEPC R20, `(.L_x_0) ;  /* 0x000000001014794e */ /* 0x000fce0000000000 */
[----:B------:R-:W-:Y:S05]  /*0120*/  CALL.ABS.NOINC R8 ;  /* 0x0000000008007343 */ /* 0x000fea0003c00000 */
.L_x_0:
[----:B------:R-:W-:Y:S05]  /*0130*/  EXIT ;  /* 0x000000000000794d */ /* 0x000fea0003800000 */
.L_x_1:
[----:B------:R-:W-:-:S00]  /*0140*/  BRA `(.L_x_1) ;  /* 0xfffffffc00fc7947 */ /* 0x000fc0000383ffff */
[----:B------:R-:W-:-:S00]  /*0150*/  NOP ;  /* 0x0000000000007918 */ /* 0x000fc00000000000 */
        /* <DEDUP_REMOVED lines=10> */
.L_x_2:


//--------------------- .nv.global.init           --------------------------
	.section	.nv.global.init,"aw",@progbits
.nv.global.init:
	.type		$str,@object
	.size		$str,(.L_0 - $str)
$str:
        /*0000*/ 	.byte	0x48, 0x65, 0x6c, 0x6c, 0x6f, 0x20, 0x77, 0x6f, 0x72, 0x6c, 0x64, 0x20, 0x25, 0x6c, 0x6c, 0x75
        /*0010*/ 	.byte	0x0a, 0x00
.L_0:


//--------------------- .nv.shared.reserved.0     --------------------------
	.section	.nv.shared.reserved.0,"aw",@nobits
	.weak		__nv_reservedSMEM_offset_0_alias
	.size		__nv_reservedSMEM_offset_0_alias, 0, 64
	.other		__nv_reservedSMEM_offset_0_alias,@"STO_CUDA_RESERVED_SHARED STV_DEFAULT"
__nv_reservedSMEM_offset_0_alias:
	.zero		0
	.zero		64


//--------------------- .nv.constant0._Z18hello_world_threadv --------------------------
	.section	.nv.constant0._Z18hello_world_threadv,"a",@progbits
	.sectionflags	@""
	.align	4
.nv.constant0._Z18hello_world_threadv:
	.zero		896


//--------------------- SYMBOLS --------------------------

	.type		.nv.reservedSmem.offset0,@object
	.size		.nv.reservedSmem.offset0,0x4
	.type		vprintf,@function
